	.headerflags	@"EF_CUDA_TEXMODE_UNIFIED EF_CUDA_64BIT_ADDRESS EF_CUDA_ACCELERATORS EF_CUDA_SM90 EF_CUDA_VIRTUAL_SM(EF_CUDA_SM90)"
	.elftype	@"ET_EXEC"


//--------------------- .nv.info                  --------------------------
	.section	.nv.info,"",@"SHT_CUDA_INFO"
	.align	4


	//----- nvinfo : EIATTR_REGCOUNT
	.align		4
        /*0000*/ 	.byte	0x04, 0x2f
        /*0002*/ 	.short	(.L_3 - .L_2)
	.align		4
.L_2:
        /*0004*/ 	.word	index@(triton_poi_fused__native_batch_norm_legit_no_training_add_relu_11)
        /*0008*/ 	.word	0x00000014


	//----- nvinfo : EIATTR_MIN_STACK_SIZE
	.align		4
.L_3:
        /*000c*/ 	.byte	0x04, 0x12
        /*000e*/ 	.short	(.L_5 - .L_4)
	.align		4
.L_4:
        /*0010*/ 	.word	index@(triton_poi_fused__native_batch_norm_legit_no_training_add_relu_11)
        /*0014*/ 	.word	0x00000000


	//----- nvinfo : EIATTR_FRAME_SIZE
	.align		4
.L_5:
        /*0018*/ 	.byte	0x04, 0x11
        /*001a*/ 	.short	(.L_7 - .L_6)
	.align		4
.L_6:
        /*001c*/ 	.word	index@(triton_poi_fused__native_batch_norm_legit_no_training_add_relu_11)
        /*0020*/ 	.word	0x00000000


	//----- nvinfo : EIATTR_MIN_STACK_SIZE
	.align		4
.L_7:
        /*0024*/ 	.byte	0x04, 0x12
        /*0026*/ 	.short	(.L_9 - .L_8)
	.align		4
.L_8:
        /*0028*/ 	.word	index@(triton_poi_fused__native_batch_norm_legit_no_training_add_relu_11)
        /*002c*/ 	.word	0x00000000
.L_9:


//--------------------- .nv.info.triton_poi_fused__native_batch_norm_legit_no_training_add_relu_11 --------------------------
	.section	.nv.info.triton_poi_fused__native_batch_norm_legit_no_training_add_relu_11,"",@"SHT_CUDA_INFO"
	.sectionflags	@""
	.align	4


	//----- nvinfo : EIATTR_CUDA_API_VERSION
	.align		4
        /*0000*/ 	.byte	0x04, 0x37
        /*0002*/ 	.short	(.L_11 - .L_10)
.L_10:
        /*0004*/ 	.word	0x0000007c


	//----- nvinfo : EIATTR_KPARAM_INFO
	.align		4
.L_11:
        /*0008*/ 	.byte	0x04, 0x17
        /*000a*/ 	.short	(.L_13 - .L_12)
.L_12:
        /*000c*/ 	.word	0x00000000
        /*0010*/ 	.short	0x0007
        /*0012*/ 	.short	0x0038
        /*0014*/ 	.byte	0x00, 0xf0, 0x11, 0x00


	//----- nvinfo : EIATTR_KPARAM_INFO
	.align		4
.L_13:
        /*0018*/ 	.byte	0x04, 0x17
        /*001a*/ 	.short	(.L_15 - .L_14)
.L_14:
        /*001c*/ 	.word	0x00000000
        /*0020*/ 	.short	0x0006
        /*0022*/ 	.short	0x0030
        /*0024*/ 	.byte	0x00, 0xf4, 0x21, 0x00


	//----- nvinfo : EIATTR_KPARAM_INFO
	.align		4
.L_15:
        /*0028*/ 	.byte	0x04, 0x17
        /*002a*/ 	.short	(.L_17 - .L_16)
.L_16:
        /*002c*/ 	.word	0x00000000
        /*0030*/ 	.short	0x0005
        /*0032*/ 	.short	0x0028
        /*0034*/ 	.byte	0x00, 0xf4, 0x21, 0x00


	//----- nvinfo : EIATTR_KPARAM_INFO
	.align		4
.L_17:
        /*0038*/ 	.byte	0x04, 0x17
        /*003a*/ 	.short	(.L_19 - .L_18)
.L_18:
        /*003c*/ 	.word	0x00000000
        /*0040*/ 	.short	0x0004
        /*0042*/ 	.short	0x0020
        /*0044*/ 	.byte	0x00, 0xf4, 0x21, 0x00


	//----- nvinfo : EIATTR_KPARAM_INFO
	.align		4
.L_19:
        /*0048*/ 	.byte	0x04, 0x17
        /*004a*/ 	.short	(.L_21 - .L_20)
.L_20:
        /*004c*/ 	.word	0x00000000
        /*0050*/ 	.short	0x0003
        /*0052*/ 	.short	0x0018
        /*0054*/ 	.byte	0x00, 0xf4, 0x21, 0x00


	//----- nvinfo : EIATTR_KPARAM_INFO
	.align		4
.L_21:
        /*0058*/ 	.byte	0x04, 0x17
        /*005a*/ 	.short	(.L_23 - .L_22)
.L_22:
        /*005c*/ 	.word	0x00000000
        /*0060*/ 	.short	0x0002
        /*0062*/ 	.short	0x0010
        /*0064*/ 	.byte	0x00, 0xf4, 0x21, 0x00


	//----- nvinfo : EIATTR_KPARAM_INFO
	.align		4
.L_23:
        /*0068*/ 	.byte	0x04, 0x17
        /*006a*/ 	.short	(.L_25 - .L_24)
.L_24:
        /*006c*/ 	.word	0x00000000
        /*0070*/ 	.short	0x0001
        /*0072*/ 	.short	0x0008
        /*0074*/ 	.byte	0x00, 0xf4, 0x21, 0x00


	//----- nvinfo : EIATTR_KPARAM_INFO
	.align		4
.L_25:
        /*0078*/ 	.byte	0x04, 0x17
        /*007a*/ 	.short	(.L_27 - .L_26)
.L_26:
        /*007c*/ 	.word	0x00000000
        /*0080*/ 	.short	0x0000
        /*0082*/ 	.short	0x0000
        /*0084*/ 	.byte	0x00, 0xf4, 0x21, 0x00


	//----- nvinfo : EIATTR_SPARSE_MMA_MASK
	.align		4
.L_27:
        /*0088*/ 	.byte	0x03, 0x50
        /*008a*/ 	.short	0x0000


	//----- nvinfo : EIATTR_MAXREG_COUNT
	.align		4
        /*008c*/ 	.byte	0x03, 0x1b
        /*008e*/ 	.short	0x00ff


	//----- nvinfo : EIATTR_EXIT_INSTR_OFFSETS
	.align		4
        /*0090*/ 	.byte	0x04, 0x1c
        /*0092*/ 	.short	(.L_29 - .L_28)


	//   ....[0]....
.L_28:
        /*0094*/ 	.word	0x000003b0


	//----- nvinfo : EIATTR_REQNTID
	.align		4
.L_29:
        /*0098*/ 	.byte	0x04, 0x10
        /*009a*/ 	.short	(.L_31 - .L_30)
.L_30:
        /*009c*/ 	.word	0x00000080
        /*00a0*/ 	.word	0x00000001
        /*00a4*/ 	.word	0x00000001


	//----- nvinfo : EIATTR_CBANK_PARAM_SIZE
	.align		4
.L_31:
        /*00a8*/ 	.byte	0x03, 0x19
        /*00aa*/ 	.short	0x003c


	//----- nvinfo : EIATTR_PARAM_CBANK
	.align		4
        /*00ac*/ 	.byte	0x04, 0x0a
        /*00ae*/ 	.short	(.L_33 - .L_32)
	.align		4
.L_32:
        /*00b0*/ 	.word	index@(.nv.constant0.triton_poi_fused__native_batch_norm_legit_no_training_add_relu_11)
        /*00b4*/ 	.short	0x0210
        /*00b6*/ 	.short	0x003c


	//----- nvinfo : EIATTR_SW_WAR
	.align		4
.L_33:
        /*00b8*/ 	.byte	0x04, 0x36
        /*00ba*/ 	.short	(.L_35 - .L_34)
.L_34:
        /*00bc*/ 	.word	0x00000008
.L_35:


//--------------------- .nv.callgraph             --------------------------
	.section	.nv.callgraph,"",@"SHT_CUDA_CALLGRAPH"
	.align	4
	.sectionentsize	8
	.align		4
        /*0000*/ 	.word	0x00000000
	.align		4
        /*0004*/ 	.word	0xffffffff
	.align		4
        /*0008*/ 	.word	0x00000000
	.align		4
        /*000c*/ 	.word	0xfffffffe
	.align		4
        /*0010*/ 	.word	0x00000000
	.align		4
        /*0014*/ 	.word	0xfffffffd
	.align		4
        /*0018*/ 	.word	0x00000000
	.align		4
        /*001c*/ 	.word	0xfffffffc


//--------------------- .nv.constant4             --------------------------
	.section	.nv.constant4,"a",@progbits
	.align	8
	.align		8
.nv.constant4:
        /*0000*/ 	.dword	_$_str
	.align		8
        /*0008*/ 	.dword	_$_str_$_2


//--------------------- .text.triton_poi_fused__native_batch_norm_legit_no_training_add_relu_11 --------------------------
	.section	.text.triton_poi_fused__native_batch_norm_legit_no_training_add_relu_11,"ax",@progbits
	.align	128
        .global         triton_poi_fused__native_batch_norm_legit_no_training_add_relu_11
        .type           triton_poi_fused__native_batch_norm_legit_no_training_add_relu_11,@function
        .size           triton_poi_fused__native_batch_norm_legit_no_training_add_relu_11,(.L_x_1 - triton_poi_fused__native_batch_norm_legit_no_training_add_relu_11)
        .other          triton_poi_fused__native_batch_norm_legit_no_training_add_relu_11,@"STO_CUDA_ENTRY STV_DEFAULT"
triton_poi_fused__native_batch_norm_legit_no_training_add_relu_11:
.text.triton_poi_fused__native_batch_norm_legit_no_training_add_relu_11:
[----:B------:R-:W-:Y:S01]  /*0000*/  LDC R1, c[0x0][0x28] ;  /* 0x00000a00ff017b82 */ /* 0x000fe20000000800 */
[----:B------:R-:W1:Y:S07]  /*0010*/  S2R R0, SR_TID.X ;  /* 0x0000000000007919 */ /* 0x000e6e0000002100 */
[----:B------:R-:W2:Y:S01]  /*0020*/  LDC.64 R10, c[0x0][0x220] ;  /* 0x00008800ff0a7b82 */ /* 0x000ea20000000a00 */
[----:B------:R-:W-:Y:S01]  /*0030*/  ULDC.64 UR4, c[0x0][0x208] ;  /* 0x0000820000047ab9 */ /* 0x000fe20000000a00 */
[----:B------:R-:W3:Y:S06]  /*0040*/  S2R R5, SR_CTAID.X ;  /* 0x0000000000057919 */ /* 0x000eec0000002500 */
[----:B------:R-:W4:Y:S08]  /*0050*/  LDC.64 R6, c[0x0][0x210] ;  /* 0x00008400ff067b82 */ /* 0x000f300000000a00 */
[----:B------:R-:W5:Y:S08]  /*0060*/  LDC.64 R8, c[0x0][0x218] ;  /* 0x00008600ff087b82 */ /* 0x000f700000000a00 */
[----:B------:R-:W4:Y:S01]  /*0070*/  LDC.64 R12, c[0x0][0x228] ;  /* 0x00008a00ff0c7b82 */ /* 0x000f220000000a00 */
[----:B-1----:R-:W-:-:S07]  /*0080*/  SHF.L.U32 R0, R0, 0x1, RZ ;  /* 0x0000000100007819 */ /* 0x002fce00000006ff */
[----:B------:R-:W1:Y:S01]  /*0090*/  LDC.64 R14, c[0x0][0x230] ;  /* 0x00008c00ff0e7b82 */ /* 0x000e620000000a00 */
[----:B---3--:R-:W-:Y:S02]  /*00a0*/  SHF.R.S32.HI R3, RZ, 0x17, R5 ;  /* 0x00000017ff037819 */ /* 0x008fe40000011405 */
[----:B------:R-:W-:Y:S02]  /*00b0*/  LOP3.LUT R0, R0, 0xfe, RZ, 0xc0, !PT ;  /* 0x000000fe00007812 */ /* 0x000fe400078ec0ff */
[----:B------:R-:W-:Y:S02]  /*00c0*/  SGXT R3, R3, 0x1 ;  /* 0x000000010303781a */ /* 0x000fe40000000200 */
[----:B------:R-:W-:-:S04]  /*00d0*/  LEA R0, R5, R0, 0x8 ;  /* 0x0000000005007211 */ /* 0x000fc800078e40ff */
[----:B------:R-:W-:-:S04]  /*00e0*/  LEA.HI R3, R3, R0, RZ, 0x4 ;  /* 0x0000000003037211 */ /* 0x000fc800078f20ff */
[--C-:B------:R-:W-:Y:S02]  /*00f0*/  SHF.R.S32.HI R2, RZ, 0x4, R3.reuse ;  /* 0x00000004ff027819 */ /* 0x100fe40000011403 */
[----:B------:R-:W-:-:S04]  /*0100*/  SHF.R.S32.HI R3, RZ, 0x1f, R3 ;  /* 0x0000001fff037819 */ /* 0x000fc80000011403 */
[----:B------:R-:W-:-:S04]  /*0110*/  LEA.HI R3, R3, R2, RZ, 0x8 ;  /* 0x0000000203037211 */ /* 0x000fc800078f40ff */
[----:B------:R-:W-:-:S04]  /*0120*/  LOP3.LUT R3, R3, 0xffffff00, RZ, 0xc0, !PT ;  /* 0xffffff0003037812 */ /* 0x000fc800078ec0ff */
[----:B------:R-:W-:Y:S02]  /*0130*/  IADD3 R17, R2, -R3, RZ ;  /* 0x8000000302117210 */ /* 0x000fe40007ffe0ff */
[----:B------:R-:W3:Y:S03]  /*0140*/  LDC.64 R2, c[0x0][0x238] ;  /* 0x00008e00ff027b82 */ /* 0x000ee60000000a00 */
[----:B--2---:R-:W-:-:S05]  /*0150*/  IMAD.WIDE R10, R17, 0x4, R10 ;  /* 0x00000004110a7825 */ /* 0x004fca00078e020a */
[----:B------:R1:W2:Y:S01]  /*0160*/  LDG.E.EL R4, desc[UR4][R10.64] ;  /* 0x000000040a047981 */ /* 0x0002a2000c2e1900 */
[----:B----4-:R-:W-:-:S04]  /*0170*/  IMAD.WIDE R6, R0, 0x4, R6 ;  /* 0x0000000400067825 */ /* 0x010fc800078e0206 */
[C---:B-----5:R-:W-:Y:S02]  /*0180*/  IMAD.WIDE R8, R17.reuse, 0x4, R8 ;  /* 0x0000000411087825 */ /* 0x060fe400078e0208 */
[----:B------:R-:W4:Y:S02]  /*0190*/  LDG.E.64 R6, desc[UR4][R6.64] ;  /* 0x0000000406067981 */ /* 0x000f24000c1e1b00 */
[C---:B0-----:R-:W-:Y:S02]  /*01a0*/  IMAD.WIDE R12, R17.reuse, 0x4, R12 ;  /* 0x00000004110c7825 */ /* 0x041fe400078e020c */
[----:B------:R0:W4:Y:S02]  /*01b0*/  LDG.E.EL R5, desc[UR4][R8.64] ;  /* 0x0000000408057981 */ /* 0x000124000c2e1900 */
[----:B-1----:R-:W-:Y:S02]  /*01c0*/  IMAD.WIDE R10, R17, 0x4, R14 ;  /* 0x00000004110a7825 */ /* 0x002fe400078e020e */
[----:B------:R1:W5:Y:S02]  /*01d0*/  LDG.E.EL R12, desc[UR4][R12.64] ;  /* 0x000000040c0c7981 */ /* 0x000364000c2e1900 */
[----:B---3--:R-:W-:-:S02]  /*01e0*/  IMAD.WIDE R2, R0, 0x4, R2 ;  /* 0x0000000400027825 */ /* 0x008fc400078e0202 */
[----:B------:R-:W5:Y:S01]  /*01f0*/  LDG.E.EL R11, desc[UR4][R10.64] ;  /* 0x000000040a0b7981 */ /* 0x000f62000c2e1900 */
[----:B0-----:R-:W0:Y:S03]  /*0200*/  LDC.64 R8, c[0x0][0x240] ;  /* 0x00009000ff087b82 */ /* 0x001e260000000a00 */
[----:B------:R-:W3:Y:S01]  /*0210*/  LDG.E.64 R2, desc[UR4][R2.64] ;  /* 0x0000000402027981 */ /* 0x000ee2000c1e1b00 */
[----:B-1----:R-:W-:Y:S01]  /*0220*/  HFMA2.MMA R13, -RZ, RZ, 1.625, 0 ;  /* 0x3e800000ff0d7435 */ /* 0x002fe200000001ff */
[----:B0-----:R-:W-:-:S04]  /*0230*/  IMAD.WIDE R8, R0, 0x4, R8 ;  /* 0x0000000400087825 */ /* 0x001fc800078e0208 */
[----:B--2---:R-:W-:-:S04]  /*0240*/  FADD R4, R4, 9.9999997473787516356e-06 ;  /* 0x3727c5ac04047421 */ /* 0x004fc80000000000 */
[----:B------:R-:W0:Y:S02]  /*0250*/  MUFU.SQRT R14, R4 ;  /* 0x00000004000e7308 */ /* 0x000e240000002000 */
[C---:B0-----:R-:W-:Y:S02]  /*0260*/  FSETP.GT.AND P0, PT, R14.reuse, 8.50705917302346158658e+37, PT ;  /* 0x7e8000000e00780b */ /* 0x041fe40003f04000 */
[----:B------:R-:W-:-:S11]  /*0270*/  FSETP.GEU.AND P1, PT, R14, 1.175494350822287508e-38, PT ;  /* 0x008000000e00780b */ /* 0x000fd60003f2e000 */
[----:B------:R-:W-:-:S04]  /*0280*/  @P0 FMUL R14, R14, 0.25 ;  /* 0x3e8000000e0e0820 */ /* 0x000fc80000400000 */
[----:B------:R-:W-:-:S06]  /*0290*/  @!P1 FMUL R14, R14, 16777216 ;  /* 0x4b8000000e0e9820 */ /* 0x000fcc0000400000 */
[----:B------:R-:W0:Y:S01]  /*02a0*/  MUFU.RCP R14, R14 ;  /* 0x0000000e000e7308 */ /* 0x000e220000001000 */
[----:B------:R-:W-:Y:S01]  /*02b0*/  FSEL R13, R13, 1, P0 ;  /* 0x3f8000000d0d7808 */ /* 0x000fe20000000000 */
[----:B----4-:R-:W-:-:S04]  /*02c0*/  FADD R7, R7, -R5 ;  /* 0x8000000507077221 */ /* 0x010fc80000000000 */
[----:B------:R-:W-:Y:S01]  /*02d0*/  @!P1 FMUL R13, R13, 16777216 ;  /* 0x4b8000000d0d9820 */ /* 0x000fe20000400000 */
[----:B------:R-:W-:-:S03]  /*02e0*/  FADD R6, R6, -R5 ;  /* 0x8000000506067221 */ /* 0x000fc60000000000 */
[----:B0-----:R-:W-:-:S04]  /*02f0*/  FMUL R13, R14, R13 ;  /* 0x0000000d0e0d7220 */ /* 0x001fc80000400000 */
[-C--:B------:R-:W-:Y:S01]  /*0300*/  FMUL R7, R7, R13.reuse ;  /* 0x0000000d07077220 */ /* 0x080fe20000400000 */
[----:B------:R-:W-:-:S03]  /*0310*/  FMUL R6, R6, R13 ;  /* 0x0000000d06067220 */ /* 0x000fc60000400000 */
[C-C-:B-----5:R-:W-:Y:S01]  /*0320*/  FFMA R4, R12.reuse, R7, R11.reuse ;  /* 0x000000070c047223 */ /* 0x160fe2000000000b */
[----:B------:R-:W-:-:S04]  /*0330*/  FFMA R11, R12, R6, R11 ;  /* 0x000000060c0b7223 */ /* 0x000fc8000000000b */
[----:B---3--:R-:W-:Y:S01]  /*0340*/  FSETP.GEU.AND P1, PT, R4, -R3, PT ;  /* 0x800000030400720b */ /* 0x008fe20003f2e000 */
[----:B------:R-:W-:Y:S01]  /*0350*/  FADD R4, R3, R4 ;  /* 0x0000000403047221 */ /* 0x000fe20000000000 */
[----:B------:R-:W-:Y:S01]  /*0360*/  FADD R3, R2, R11 ;  /* 0x0000000b02037221 */ /* 0x000fe20000000000 */
[----:B------:R-:W-:-:S03]  /*0370*/  FSETP.GEU.AND P0, PT, R11, -R2, PT ;  /* 0x800000020b00720b */ /* 0x000fc60003f0e000 */
[----:B------:R-:W-:Y:S02]  /*0380*/  FSEL R5, R4, RZ, P1 ;  /* 0x000000ff04057208 */ /* 0x000fe40000800000 */
[----:B------:R-:W-:-:S05]  /*0390*/  FSEL R4, R3, RZ, P0 ;  /* 0x000000ff03047208 */ /* 0x000fca0000000000 */
[----:B------:R-:W-:Y:S01]  /*03a0*/  STG.E.64 desc[UR4][R8.64], R4 ;  /* 0x0000000408007986 */ /* 0x000fe2000c101b04 */
[----:B------:R-:W-:Y:S05]  /*03b0*/  EXIT ;  /* 0x000000000000794d */ /* 0x000fea0003800000 */
.L_x_0:
[----:B------:R-:W-:-:S00]  /*03c0*/  BRA `(.L_x_0) ;  /* 0xfffffffc00fc7947 */ /* 0x000fc0000383ffff */
[----:B------:R-:W-:-:S00]  /*03d0*/  NOP ;  /* 0x0000000000007918 */ /* 0x000fc00000000000 */
        /* <DEDUP_REMOVED lines=10> */
.L_x_1:


//--------------------- .nv.global.init           --------------------------
	.section	.nv.global.init,"aw",@progbits
.nv.global.init:
	.type		_$_str,@object
	.size		_$_str,(_$_str_$_2 - _$_str)
_$_str:
        /*0000*/ 	.byte	0x5f, 0x5f, 0x43, 0x55, 0x44, 0x41, 0x5f, 0x46, 0x54, 0x5a, 0x00
	.type		_$_str_$_2,@object
	.size		_$_str_$_2,(.L_1 - _$_str_$_2)
_$_str_$_2:
        /*000b*/ 	.byte	0x5f, 0x5f, 0x43, 0x55, 0x44, 0x41, 0x5f, 0x50, 0x52, 0x45, 0x43, 0x5f, 0x53, 0x51, 0x52, 0x54
        /*001b*/ 	.byte	0x00
.L_1:


//--------------------- .nv.constant0.triton_poi_fused__native_batch_norm_legit_no_training_add_relu_11 --------------------------
	.section	.nv.constant0.triton_poi_fused__native_batch_norm_legit_no_training_add_relu_11,"a",@progbits
	.sectionflags	@""
	.align	4
.nv.constant0.triton_poi_fused__native_batch_norm_legit_no_training_add_relu_11:
	.zero		588
